//
// Generated by NVIDIA NVVM Compiler
//
// Compiler Build ID: CL-36424714
// Cuda compilation tools, release 13.0, V13.0.88
// Based on NVVM 20.0.0
//

.version 9.0
.target sm_100
.address_size 64

	// .globl	_Z17cudaReduction_sumiPdPKdS1_
// shared_sum_array has been demoted

.visible .entry _Z17cudaReduction_sumiPdPKdS1_(
	.param .u32 _Z17cudaReduction_sumiPdPKdS1__param_0,
	.param .u64 .ptr .align 1 _Z17cudaReduction_sumiPdPKdS1__param_1,
	.param .u64 .ptr .align 1 _Z17cudaReduction_sumiPdPKdS1__param_2,
	.param .u64 .ptr .align 1 _Z17cudaReduction_sumiPdPKdS1__param_3
)
{
	.reg .pred 	%p<9>;
	.reg .b32 	%r<17>;
	.reg .b64 	%rd<12>;
	.reg .b64 	%fd<8>;
	// demoted variable
	.shared .align 8 .b8 shared_sum_array[1024];
	ld.param.u32 	%r8, [_Z17cudaReduction_sumiPdPKdS1__param_0];
	ld.param.u64 	%rd1, [_Z17cudaReduction_sumiPdPKdS1__param_1];
	ld.param.u64 	%rd2, [_Z17cudaReduction_sumiPdPKdS1__param_2];
	ld.param.u64 	%rd3, [_Z17cudaReduction_sumiPdPKdS1__param_3];
	mov.u32 	%r16, %ntid.x;
	mov.u32 	%r2, %ctaid.x;
	mov.u32 	%r3, %tid.x;
	mad.lo.s32 	%r4, %r16, %r2, %r3;
	setp.ge.s32 	%p1, %r4, %r8;
	@%p1 bra 	$L__BB0_8;
	cvta.to.global.u64 	%rd4, %rd2;
	cvta.to.global.u64 	%rd5, %rd3;
	mul.wide.s32 	%rd6, %r4, 8;
	add.s64 	%rd7, %rd4, %rd6;
	ld.global.f64 	%fd1, [%rd7];
	add.s64 	%rd8, %rd5, %rd6;
	ld.global.f64 	%fd2, [%rd8];
	mul.f64 	%fd3, %fd1, %fd2;
	shl.b32 	%r9, %r3, 3;
	mov.u32 	%r10, shared_sum_array;
	add.s32 	%r5, %r10, %r9;
	st.shared.f64 	[%r5], %fd3;
	bar.sync 	0;
	setp.lt.u32 	%p2, %r16, 2;
	@%p2 bra 	$L__BB0_6;
$L__BB0_2:
	mov.u32 	%r6, %r16;
	shr.u32 	%r16, %r6, 1;
	setp.ge.u32 	%p3, %r3, %r16;
	@%p3 bra 	$L__BB0_5;
	add.s32 	%r11, %r16, %r3;
	setp.ge.s32 	%p4, %r11, %r8;
	add.s32 	%r12, %r4, %r16;
	max.u32 	%r13, %r4, %r12;
	setp.ge.u32 	%p5, %r13, %r8;
	or.pred  	%p6, %p5, %p4;
	@%p6 bra 	$L__BB0_5;
	shl.b32 	%r14, %r16, 3;
	add.s32 	%r15, %r5, %r14;
	ld.shared.f64 	%fd4, [%r15];
	ld.shared.f64 	%fd5, [%r5];
	add.f64 	%fd6, %fd4, %fd5;
	st.shared.f64 	[%r5], %fd6;
	bar.sync 	0;
$L__BB0_5:
	setp.gt.u32 	%p7, %r6, 3;
	@%p7 bra 	$L__BB0_2;
$L__BB0_6:
	bar.sync 	0;
	setp.ne.s32 	%p8, %r3, 0;
	@%p8 bra 	$L__BB0_8;
	ld.shared.f64 	%fd7, [shared_sum_array];
	cvta.to.global.u64 	%rd9, %rd1;
	mul.wide.u32 	%rd10, %r2, 8;
	add.s64 	%rd11, %rd9, %rd10;
	st.global.f64 	[%rd11], %fd7;
	bar.sync 	0;
$L__BB0_8:
	ret;

}


// ===== COMPILED SASS (sm_100) =====

	.target	sm_100

	.elftype	@"ET_EXEC"


//--------------------- .note.nv.tkinfo           --------------------------
	.section	.note.nv.tkinfo,"",@"SHT_NOTE"
	.sectionflags	@"SHF_NOTE_NV_TKINFO"
	.tkinfo
        /*0018*/ 	.word	0x00000002
        /*0030*/ 	.string	""
        /*0030*/ 	.string	"ptxas"
        /*0030*/ 	.string	"Cuda compilation tools, release 13.0, V13.0.88"
        /*0030*/ 	.string	"Build cuda_13.0.r13.0/compiler.36424714_0"
        /*0030*/ 	.string	"-arch sm_100 -m 64 "



//--------------------- .note.nv.cuinfo           --------------------------
	.section	.note.nv.cuinfo,"",@"SHT_NOTE"
	.sectionflags	@"SHF_NOTE_NV_CUINFO"
        /*0018*/ 	.short	0x0002
        /*001a*/ 	.short	0x0064
        /*001c*/ 	.short	0x0082
	.zero		2


//--------------------- .nv.info                  --------------------------
	.section	.nv.info,"",@"SHT_CUDA_INFO"
	.align	4


	//----- nvinfo : EIATTR_REGCOUNT
	.align		4
        /*0000*/ 	.byte	0x04, 0x2f
        /*0002*/ 	.short	(.L_1 - .L_0)
	.align		4
.L_0:
        /*0004*/ 	.word	index@(_Z17cudaReduction_sumiPdPKdS1_)
        /*0008*/ 	.word	0x00000010


	//----- nvinfo : EIATTR_FRAME_SIZE
	.align		4
.L_1:
        /*000c*/ 	.byte	0x04, 0x11
        /*000e*/ 	.short	(.L_3 - .L_2)
	.align		4
.L_2:
        /*0010*/ 	.word	index@(_Z17cudaReduction_sumiPdPKdS1_)
        /*0014*/ 	.word	0x00000000


	//----- nvinfo : EIATTR_MIN_STACK_SIZE
	.align		4
.L_3:
        /*0018*/ 	.byte	0x04, 0x12
        /*001a*/ 	.short	(.L_5 - .L_4)
	.align		4
.L_4:
        /*001c*/ 	.word	index@(_Z17cudaReduction_sumiPdPKdS1_)
        /*0020*/ 	.word	0x00000000
.L_5:


//--------------------- .nv.compat                --------------------------
	.section	.nv.compat,"",@"SHT_CUDA_COMPAT_INFO"
	.align	4
        /*0000*/ 	.byte	0x02, 0x09, 0x00, 0x00, 0x02, 0x02, 0x01, 0x00, 0x02, 0x05, 0x05, 0x00, 0x03, 0x07, 0x01, 0x01
        /*0010*/ 	.byte	0x02, 0x03, 0x00, 0x00, 0x02, 0x06, 0x01, 0x00, 0x04, 0x0b, 0x08, 0x00, 0x01, 0x00, 0x00, 0x00
        /*0020*/ 	.byte	0x00, 0x00, 0x00, 0x00


//--------------------- .nv.info._Z17cudaReduction_sumiPdPKdS1_ --------------------------
	.section	.nv.info._Z17cudaReduction_sumiPdPKdS1_,"",@"SHT_CUDA_INFO"
	.sectionflags	@""
	.align	4


	//----- nvinfo : EIATTR_CUDA_API_VERSION
	.align		4
        /*0000*/ 	.byte	0x04, 0x37
        /*0002*/ 	.short	(.L_7 - .L_6)
.L_6:
        /*0004*/ 	.word	0x00000082


	//----- nvinfo : EIATTR_KPARAM_INFO
	.align		4
.L_7:
        /*0008*/ 	.byte	0x04, 0x17
        /*000a*/ 	.short	(.L_9 - .L_8)
.L_8:
        /*000c*/ 	.word	0x00000000
        /*0010*/ 	.short	0x0003
        /*0012*/ 	.short	0x0018
        /*0014*/ 	.byte	0x00, 0xf5, 0x21, 0x00


	//----- nvinfo : EIATTR_KPARAM_INFO
	.align		4
.L_9:
        /*0018*/ 	.byte	0x04, 0x17
        /*001a*/ 	.short	(.L_11 - .L_10)
.L_10:
        /*001c*/ 	.word	0x00000000
        /*0020*/ 	.short	0x0002
        /*0022*/ 	.short	0x0010
        /*0024*/ 	.byte	0x00, 0xf5, 0x21, 0x00


	//----- nvinfo : EIATTR_KPARAM_INFO
	.align		4
.L_11:
        /*0028*/ 	.byte	0x04, 0x17
        /*002a*/ 	.short	(.L_13 - .L_12)
.L_12:
        /*002c*/ 	.word	0x00000000
        /*0030*/ 	.short	0x0001
        /*0032*/ 	.short	0x0008
        /*0034*/ 	.byte	0x00, 0xf5, 0x21, 0x00


	//----- nvinfo : EIATTR_KPARAM_INFO
	.align		4
.L_13:
        /*0038*/ 	.byte	0x04, 0x17
        /*003a*/ 	.short	(.L_15 - .L_14)
.L_14:
        /*003c*/ 	.word	0x00000000
        /*0040*/ 	.short	0x0000
        /*0042*/ 	.short	0x0000
        /*0044*/ 	.byte	0x00, 0xf0, 0x11, 0x00


	//----- nvinfo : EIATTR_SPARSE_MMA_MASK
	.align		4
.L_15:
        /*0048*/ 	.byte	0x03, 0x50
        /*004a*/ 	.short	0x0000


	//----- nvinfo : EIATTR_MAXREG_COUNT
	.align		4
        /*004c*/ 	.byte	0x03, 0x1b
        /*004e*/ 	.short	0x00ff


	//----- nvinfo : EIATTR_NUM_BARRIERS
	.align		4
        /*0050*/ 	.byte	0x02, 0x4c
        /*0052*/ 	.byte	0x01
	.zero		1


	//----- nvinfo : EIATTR_MERCURY_ISA_VERSION
	.align		4
        /*0054*/ 	.byte	0x03, 0x5f
        /*0056*/ 	.short	0x0101


	//----- nvinfo : EIATTR_VRC_CTA_INIT_COUNT
	.align		4
        /*0058*/ 	.byte	0x02, 0x4a
	.zero		1
	.zero		1


	//----- nvinfo : EIATTR_EXIT_INSTR_OFFSETS
	.align		4
        /*005c*/ 	.byte	0x04, 0x1c
        /*005e*/ 	.short	(.L_17 - .L_16)


	//   ....[0]....
.L_16:
        /*0060*/ 	.word	0x00000070


	//   ....[1]....
        /*0064*/ 	.word	0x00000300


	//   ....[2]....
        /*0068*/ 	.word	0x00000390


	//----- nvinfo : EIATTR_CRS_STACK_SIZE
	.align		4
.L_17:
        /*006c*/ 	.byte	0x04, 0x1e
        /*006e*/ 	.short	(.L_19 - .L_18)
.L_18:
        /*0070*/ 	.word	0x00000000


	//----- nvinfo : EIATTR_CBANK_PARAM_SIZE
	.align		4
.L_19:
        /*0074*/ 	.byte	0x03, 0x19
        /*0076*/ 	.short	0x0020


	//----- nvinfo : EIATTR_PARAM_CBANK
	.align		4
        /*0078*/ 	.byte	0x04, 0x0a
        /*007a*/ 	.short	(.L_21 - .L_20)
	.align		4
.L_20:
        /*007c*/ 	.word	index@(.nv.constant0._Z17cudaReduction_sumiPdPKdS1_)
        /*0080*/ 	.short	0x0380
        /*0082*/ 	.short	0x0020


	//----- nvinfo : EIATTR_SW_WAR
	.align		4
.L_21:
        /*0084*/ 	.byte	0x04, 0x36
        /*0086*/ 	.short	(.L_23 - .L_22)
.L_22:
        /*0088*/ 	.word	0x00000008
.L_23:


//--------------------- .nv.callgraph             --------------------------
	.section	.nv.callgraph,"",@"SHT_CUDA_CALLGRAPH"
	.align	4
	.sectionentsize	8
	.align		4
        /*0000*/ 	.word	0x00000000
	.align		4
        /*0004*/ 	.word	0xffffffff
	.align		4
        /*0008*/ 	.word	0x00000000
	.align		4
        /*000c*/ 	.word	0xfffffffe
	.align		4
        /*0010*/ 	.word	0x00000000
	.align		4
        /*0014*/ 	.word	0xfffffffd
	.align		4
        /*0018*/ 	.word	0x00000000
	.align		4
        /*001c*/ 	.word	0xfffffffc


//--------------------- .text._Z17cudaReduction_sumiPdPKdS1_ --------------------------
	.section	.text._Z17cudaReduction_sumiPdPKdS1_,"ax",@progbits
	.align	128
        .global         _Z17cudaReduction_sumiPdPKdS1_
        .type           _Z17cudaReduction_sumiPdPKdS1_,@function
        .size           _Z17cudaReduction_sumiPdPKdS1_,(.L_x_5 - _Z17cudaReduction_sumiPdPKdS1_)
        .other          _Z17cudaReduction_sumiPdPKdS1_,@"STO_CUDA_ENTRY STV_DEFAULT"
_Z17cudaReduction_sumiPdPKdS1_:
.text._Z17cudaReduction_sumiPdPKdS1_:
[----:B------:R-:W-:Y:S01]  /*0000*/  LDC R1, c[0x0][0x37c] ;  /* 0x0000df00ff017b82 */ /* 0x000fe20000000800 */
[----:B------:R-:W0:Y:S01]  /*0010*/  S2R R0, SR_CTAID.X ;  /* 0x0000000000007919 */ /* 0x000e220000002500 */
[----:B------:R-:W0:Y:S01]  /*0020*/  LDCU UR8, c[0x0][0x360] ;  /* 0x00006c00ff0877ac */ /* 0x000e220008000800 */
[----:B------:R-:W0:Y:S01]  /*0030*/  S2R R13, SR_TID.X ;  /* 0x00000000000d7919 */ /* 0x000e220000002100 */
[----:B------:R-:W1:Y:S01]  /*0040*/  LDCU UR4, c[0x0][0x380] ;  /* 0x00007000ff0477ac */ /* 0x000e620008000800 */
[----:B0-----:R-:W-:-:S05]  /*0050*/  IMAD R9, R0, UR8, R13 ;  /* 0x0000000800097c24 */ /* 0x001fca000f8e020d */
[----:B-1----:R-:W-:-:S13]  /*0060*/  ISETP.GE.AND P0, PT, R9, UR4, PT ;  /* 0x0000000409007c0c */ /* 0x002fda000bf06270 */
[----:B------:R-:W-:Y:S05]  /*0070*/  @P0 EXIT ;  /* 0x000000000000094d */ /* 0x000fea0003800000 */
[----:B------:R-:W0:Y:S01]  /*0080*/  LDC.64 R2, c[0x0][0x390] ;  /* 0x0000e400ff027b82 */ /* 0x000e220000000a00 */
[----:B------:R-:W1:Y:S07]  /*0090*/  LDCU.64 UR6, c[0x0][0x358] ;  /* 0x00006b00ff0677ac */ /* 0x000e6e0008000a00 */
[----:B------:R-:W2:Y:S08]  /*00a0*/  LDC.64 R4, c[0x0][0x398] ;  /* 0x0000e600ff047b82 */ /* 0x000eb00000000a00 */
[----:B------:R-:W3:Y:S01]  /*00b0*/  S2UR UR5, SR_CgaCtaId ;  /* 0x00000000000579c3 */ /* 0x000ee20000008800 */
[----:B------:R-:W-:Y:S01]  /*00c0*/  UMOV UR4, 0x400 ;  /* 0x0000040000047882 */ /* 0x000fe20000000000 */
[----:B------:R-:W4:Y:S01]  /*00d0*/  LDCU UR9, c[0x0][0x380] ;  /* 0x00007000ff0977ac */ /* 0x000f220008000800 */
[----:B0-----:R-:W-:-:S06]  /*00e0*/  IMAD.WIDE R2, R9, 0x8, R2 ;  /* 0x0000000809027825 */ /* 0x001fcc00078e0202 */
[----:B-1----:R-:W5:Y:S01]  /*00f0*/  LDG.E.64 R2, desc[UR6][R2.64] ;  /* 0x0000000602027981 */ /* 0x002f62000c1e1b00 */
[----:B--2---:R-:W-:-:S06]  /*0100*/  IMAD.WIDE R4, R9, 0x8, R4 ;  /* 0x0000000809047825 */ /* 0x004fcc00078e0204 */
[----:B------:R-:W5:Y:S01]  /*0110*/  LDG.E.64 R4, desc[UR6][R4.64] ;  /* 0x0000000604047981 */ /* 0x000f62000c1e1b00 */
[----:B------:R-:W-:Y:S01]  /*0120*/  IMAD.U32 R8, RZ, RZ, UR8 ;  /* 0x00000008ff087e24 */ /* 0x000fe2000f8e00ff */
[----:B---3--:R-:W-:-:S04]  /*0130*/  ULEA UR4, UR5, UR4, 0x18 ;  /* 0x0000000405047291 */ /* 0x008fc8000f8ec0ff */
[----:B------:R-:W-:Y:S02]  /*0140*/  ISETP.GE.U32.AND P0, PT, R8, 0x2, PT ;  /* 0x000000020800780c */ /* 0x000fe40003f06070 */
[----:B------:R-:W-:Y:S01]  /*0150*/  LEA R11, R13, UR4, 0x3 ;  /* 0x000000040d0b7c11 */ /* 0x000fe2000f8e18ff */
[----:B-----5:R-:W-:-:S07]  /*0160*/  DMUL R6, R2, R4 ;  /* 0x0000000402067228 */ /* 0x020fce0000000000 */
[----:B------:R0:W-:Y:S01]  /*0170*/  STS.64 [R11], R6 ;  /* 0x000000060b007388 */ /* 0x0001e20000000a00 */
[----:B------:R-:W-:Y:S06]  /*0180*/  BAR.SYNC.DEFER_BLOCKING 0x0 ;  /* 0x0000000000007b1d */ /* 0x000fec0000010000 */
[----:B----4-:R-:W-:Y:S05]  /*0190*/  @!P0 BRA `(.L_x_0) ;  /* 0x00000000004c8947 */ /* 0x010fea0003800000 */
.L_x_3:
[--C-:B-1----:R-:W-:Y:S01]  /*01a0*/  IMAD.MOV.U32 R2, RZ, RZ, R8.reuse ;  /* 0x000000ffff027224 */ /* 0x102fe200078e0008 */
[----:B------:R-:W-:Y:S01]  /*01b0*/  SHF.R.U32.HI R8, RZ, 0x1, R8 ;  /* 0x00000001ff087819 */ /* 0x000fe20000011608 */
[----:B------:R-:W-:Y:S03]  /*01c0*/  BSSY B0, `(.L_x_1) ;  /* 0x000000f000007945 */ /* 0x000fe60003800000 */
[----:B------:R-:W-:Y:S02]  /*01d0*/  ISETP.GE.U32.AND P0, PT, R13, R8, PT ;  /* 0x000000080d00720c */ /* 0x000fe40003f06070 */
[----:B------:R-:W-:-:S11]  /*01e0*/  ISETP.GT.U32.AND P1, PT, R2, 0x3, PT ;  /* 0x000000030200780c */ /* 0x000fd60003f24070 */
[----:B------:R-:W-:Y:S05]  /*01f0*/  @P0 BRA `(.L_x_2) ;  /* 0x00000000002c0947 */ /* 0x000fea0003800000 */
[----:B------:R-:W-:Y:S01]  /*0200*/  IMAD.IADD R2, R8, 0x1, R13 ;  /* 0x0000000108027824 */ /* 0x000fe200078e020d */
[----:B------:R-:W-:-:S04]  /*0210*/  VIADDMNMX.U32 R3, R9, R8, R9, !PT ;  /* 0x0000000809037246 */ /* 0x000fc80007800009 */
[----:B------:R-:W-:-:S04]  /*0220*/  ISETP.GE.AND P0, PT, R2, UR9, PT ;  /* 0x0000000902007c0c */ /* 0x000fc8000bf06270 */
[----:B------:R-:W-:-:S13]  /*0230*/  ISETP.GE.U32.OR P0, PT, R3, UR9, P0 ;  /* 0x0000000903007c0c */ /* 0x000fda0008706470 */
[----:B0-----:R-:W-:Y:S01]  /*0240*/  @!P0 IMAD R6, R8, 0x8, R11 ;  /* 0x0000000808068824 */ /* 0x001fe200078e020b */
[----:B------:R-:W-:Y:S01]  /*0250*/  @!P0 LDS.64 R4, [R11] ;  /* 0x000000000b048984 */ /* 0x000fe20000000a00 */
[----:B------:R-:W-:Y:S05]  /*0260*/  @!P0 WARPSYNC.ALL ;  /* 0x0000000000008948 */ /* 0x000fea0003800000 */
[----:B------:R-:W0:Y:S02]  /*0270*/  @!P0 LDS.64 R2, [R6] ;  /* 0x0000000006028984 */ /* 0x000e240000000a00 */
[----:B0-----:R-:W-:-:S07]  /*0280*/  @!P0 DADD R2, R2, R4 ;  /* 0x0000000002028229 */ /* 0x001fce0000000004 */
[----:B------:R1:W-:Y:S01]  /*0290*/  @!P0 STS.64 [R11], R2 ;  /* 0x000000020b008388 */ /* 0x0003e20000000a00 */
[----:B------:R-:W-:Y:S06]  /*02a0*/  @!P0 BAR.SYNC.DEFER_BLOCKING 0x0 ;  /* 0x0000000000008b1d */ /* 0x000fec0000010000 */
.L_x_2:
[----:B------:R-:W-:Y:S05]  /*02b0*/  BSYNC B0 ;  /* 0x0000000000007941 */ /* 0x000fea0003800000 */
.L_x_1:
[----:B------:R-:W-:Y:S05]  /*02c0*/  @P1 BRA `(.L_x_3) ;  /* 0xfffffffc00b41947 */ /* 0x000fea000383ffff */
.L_x_0:
[----:B------:R-:W-:Y:S05]  /*02d0*/  WARPSYNC.ALL ;  /* 0x0000000000007948 */ /* 0x000fea0003800000 */
[----:B------:R-:W-:Y:S01]  /*02e0*/  BAR.SYNC.DEFER_BLOCKING 0x0 ;  /* 0x0000000000007b1d */ /* 0x000fe20000010000 */
[----:B------:R-:W-:-:S13]  /*02f0*/  ISETP.NE.AND P0, PT, R13, RZ, PT ;  /* 0x000000ff0d00720c */ /* 0x000fda0003f05270 */
[----:B------:R-:W-:Y:S05]  /*0300*/  @P0 EXIT ;  /* 0x000000000000094d */ /* 0x000fea0003800000 */
[----:B------:R-:W2:Y:S01]  /*0310*/  S2UR UR5, SR_CgaCtaId ;  /* 0x00000000000579c3 */ /* 0x000ea20000008800 */
[----:B------:R-:W-:-:S07]  /*0320*/  UMOV UR4, 0x400 ;  /* 0x0000040000047882 */ /* 0x000fce0000000000 */
[----:B------:R-:W3:Y:S01]  /*0330*/  LDC.64 R4, c[0x0][0x388] ;  /* 0x0000e200ff047b82 */ /* 0x000ee20000000a00 */
[----:B--2---:R-:W-:Y:S01]  /*0340*/  ULEA UR4, UR5, UR4, 0x18 ;  /* 0x0000000405047291 */ /* 0x004fe2000f8ec0ff */
[----:B---3--:R-:W-:-:S08]  /*0350*/  IMAD.WIDE.U32 R4, R0, 0x8, R4 ;  /* 0x0000000800047825 */ /* 0x008fd000078e0004 */
[----:B-1----:R-:W1:Y:S04]  /*0360*/  LDS.64 R2, [UR4] ;  /* 0x00000004ff027984 */ /* 0x002e680008000a00 */
[----:B-1----:R-:W-:Y:S01]  /*0370*/  STG.E.64 desc[UR6][R4.64], R2 ;  /* 0x0000000204007986 */ /* 0x002fe2000c101b06 */
[----:B------:R-:W-:Y:S06]  /*0380*/  BAR.SYNC.DEFER_BLOCKING 0x0 ;  /* 0x0000000000007b1d */ /* 0x000fec0000010000 */
[----:B------:R-:W-:Y:S05]  /*0390*/  EXIT ;  /* 0x000000000000794d */ /* 0x000fea0003800000 */
.L_x_4:
[----:B------:R-:W-:-:S00]  /*03a0*/  BRA `(.L_x_4) ;  /* 0xfffffffc00fc7947 */ /* 0x000fc0000383ffff */
[----:B------:R-:W-:-:S00]  /*03b0*/  NOP ;  /* 0x0000000000007918 */ /* 0x000fc00000000000 */
        /* <DEDUP_REMOVED lines=12> */
.L_x_5:


//--------------------- .nv.shared._Z17cudaReduction_sumiPdPKdS1_ --------------------------
	.section	.nv.shared._Z17cudaReduction_sumiPdPKdS1_,"aw",@nobits
	.sectionflags	@""
	.align	8
.nv.shared._Z17cudaReduction_sumiPdPKdS1_:
	.zero		2048


//--------------------- .nv.shared.reserved.0     --------------------------
	.section	.nv.shared.reserved.0,"aw",@nobits
	.weak		__nv_reservedSMEM_offset_0_alias
	.size		__nv_reservedSMEM_offset_0_alias, 0, 64
	.other		__nv_reservedSMEM_offset_0_alias,@"STO_CUDA_RESERVED_SHARED STV_DEFAULT"
__nv_reservedSMEM_offset_0_alias:
	.zero		0
	.zero		64


//--------------------- .nv.constant0._Z17cudaReduction_sumiPdPKdS1_ --------------------------
	.section	.nv.constant0._Z17cudaReduction_sumiPdPKdS1_,"a",@progbits
	.sectionflags	@""
	.align	4
.nv.constant0._Z17cudaReduction_sumiPdPKdS1_:
	.zero		928


//--------------------- SYMBOLS --------------------------

	.type		.nv.reservedSmem.offset0,@object
	.size		.nv.reservedSmem.offset0,0x4
	.type		.nv.reservedSmem.cap,@object
	.size		.nv.reservedSmem.cap,0x4
